//
// Generated by NVIDIA NVVM Compiler
//
// Compiler Build ID: CL-36424714
// Cuda compilation tools, release 13.0, V13.0.88
// Based on NVVM 20.0.0
//

.version 9.0
.target sm_100
.address_size 64

	// .globl	_Z12fused_kernelPKfiPf
// _ZZ12fused_kernelPKfiPfE5s_max has been demoted
// _ZZ12fused_kernelPKfiPfE5s_sum has been demoted

.visible .entry _Z12fused_kernelPKfiPf(
	.param .u64 .ptr .align 1 _Z12fused_kernelPKfiPf_param_0,
	.param .u32 _Z12fused_kernelPKfiPf_param_1,
	.param .u64 .ptr .align 1 _Z12fused_kernelPKfiPf_param_2
)
{
	.reg .pred 	%p<7>;
	.reg .b32 	%r<30>;
	.reg .b32 	%f<88>;
	.reg .b64 	%rd<10>;
	// demoted variable
	.shared .align 4 .b8 _ZZ12fused_kernelPKfiPfE5s_max[4096];
	// demoted variable
	.shared .align 4 .b8 _ZZ12fused_kernelPKfiPfE5s_sum[4096];
	ld.param.u64 	%rd3, [_Z12fused_kernelPKfiPf_param_0];
	ld.param.u32 	%r10, [_Z12fused_kernelPKfiPf_param_1];
	ld.param.u64 	%rd2, [_Z12fused_kernelPKfiPf_param_2];
	cvta.to.global.u64 	%rd1, %rd3;
	mov.u32 	%r29, %ntid.x;
	mov.u32 	%r11, %ctaid.x;
	mov.u32 	%r2, %tid.x;
	mad.lo.s32 	%r3, %r29, %r11, %r2;
	setp.ge.s32 	%p1, %r2, %r10;
	mov.f32 	%f87, 0f00000000;
	mov.f32 	%f86, 0fFF7FFFFF;
	@%p1 bra 	$L__BB0_3;
	mov.f32 	%f85, 0fFF7FFFFF;
	mov.f32 	%f87, 0f00000000;
	mov.u32 	%r28, %r2;
$L__BB0_2:
	mul.wide.s32 	%rd4, %r28, 4;
	add.s64 	%rd5, %rd1, %rd4;
	ld.global.f32 	%f11, [%rd5];
	max.f32 	%f86, %f85, %f11;
	sub.f32 	%f12, %f85, %f86;
	fma.rn.f32 	%f13, %f12, 0f3BBB989D, 0f3F000000;
	cvt.sat.f32.f32 	%f14, %f13;
	mov.f32 	%f15, 0f4B400001;
	mov.f32 	%f16, 0f437C0000;
	fma.rm.f32 	%f17, %f14, %f16, %f15;
	add.f32 	%f18, %f17, 0fCB40007F;
	neg.f32 	%f19, %f18;
	fma.rn.f32 	%f20, %f12, 0f3FB8AA3B, %f19;
	fma.rn.f32 	%f21, %f12, 0f32A57060, %f20;
	mov.b32 	%r12, %f17;
	shl.b32 	%r13, %r12, 23;
	mov.b32 	%f22, %r13;
	ex2.approx.ftz.f32 	%f23, %f21;
	mul.f32 	%f24, %f23, %f22;
	mul.f32 	%f25, %f87, %f24;
	sub.f32 	%f26, %f11, %f86;
	fma.rn.f32 	%f27, %f26, 0f3BBB989D, 0f3F000000;
	cvt.sat.f32.f32 	%f28, %f27;
	fma.rm.f32 	%f29, %f28, %f16, %f15;
	add.f32 	%f30, %f29, 0fCB40007F;
	neg.f32 	%f31, %f30;
	fma.rn.f32 	%f32, %f26, 0f3FB8AA3B, %f31;
	fma.rn.f32 	%f33, %f26, 0f32A57060, %f32;
	mov.b32 	%r14, %f29;
	shl.b32 	%r15, %r14, 23;
	mov.b32 	%f34, %r15;
	ex2.approx.ftz.f32 	%f35, %f33;
	fma.rn.f32 	%f87, %f35, %f34, %f25;
	add.s32 	%r28, %r28, %r29;
	setp.lt.s32 	%p2, %r28, %r10;
	mov.f32 	%f85, %f86;
	@%p2 bra 	$L__BB0_2;
$L__BB0_3:
	shl.b32 	%r16, %r2, 2;
	mov.u32 	%r17, _ZZ12fused_kernelPKfiPfE5s_max;
	add.s32 	%r6, %r17, %r16;
	st.shared.f32 	[%r6], %f86;
	mov.u32 	%r18, _ZZ12fused_kernelPKfiPfE5s_sum;
	add.s32 	%r7, %r18, %r16;
	st.shared.f32 	[%r7], %f87;
	bar.sync 	0;
	setp.lt.u32 	%p3, %r29, 2;
	@%p3 bra 	$L__BB0_7;
$L__BB0_4:
	shr.u32 	%r9, %r29, 1;
	setp.ge.u32 	%p4, %r2, %r9;
	@%p4 bra 	$L__BB0_6;
	shl.b32 	%r19, %r9, 2;
	add.s32 	%r20, %r6, %r19;
	ld.shared.f32 	%f36, [%r20];
	add.s32 	%r21, %r7, %r19;
	ld.shared.f32 	%f37, [%r21];
	ld.shared.f32 	%f38, [%r6];
	ld.shared.f32 	%f39, [%r7];
	max.f32 	%f40, %f38, %f36;
	sub.f32 	%f41, %f38, %f40;
	fma.rn.f32 	%f42, %f41, 0f3BBB989D, 0f3F000000;
	cvt.sat.f32.f32 	%f43, %f42;
	mov.f32 	%f44, 0f4B400001;
	mov.f32 	%f45, 0f437C0000;
	fma.rm.f32 	%f46, %f43, %f45, %f44;
	add.f32 	%f47, %f46, 0fCB40007F;
	neg.f32 	%f48, %f47;
	fma.rn.f32 	%f49, %f41, 0f3FB8AA3B, %f48;
	fma.rn.f32 	%f50, %f41, 0f32A57060, %f49;
	mov.b32 	%r22, %f46;
	shl.b32 	%r23, %r22, 23;
	mov.b32 	%f51, %r23;
	ex2.approx.ftz.f32 	%f52, %f50;
	mul.f32 	%f53, %f52, %f51;
	sub.f32 	%f54, %f36, %f40;
	fma.rn.f32 	%f55, %f54, 0f3BBB989D, 0f3F000000;
	cvt.sat.f32.f32 	%f56, %f55;
	fma.rm.f32 	%f57, %f56, %f45, %f44;
	add.f32 	%f58, %f57, 0fCB40007F;
	neg.f32 	%f59, %f58;
	fma.rn.f32 	%f60, %f54, 0f3FB8AA3B, %f59;
	fma.rn.f32 	%f61, %f54, 0f32A57060, %f60;
	mov.b32 	%r24, %f57;
	shl.b32 	%r25, %r24, 23;
	mov.b32 	%f62, %r25;
	ex2.approx.ftz.f32 	%f63, %f61;
	mul.f32 	%f64, %f63, %f62;
	mul.f32 	%f65, %f37, %f64;
	fma.rn.f32 	%f66, %f39, %f53, %f65;
	st.shared.f32 	[%r7], %f66;
	st.shared.f32 	[%r6], %f40;
$L__BB0_6:
	bar.sync 	0;
	setp.gt.u32 	%p5, %r29, 3;
	mov.u32 	%r29, %r9;
	@%p5 bra 	$L__BB0_4;
$L__BB0_7:
	bar.sync 	0;
	setp.ge.s32 	%p6, %r3, %r10;
	@%p6 bra 	$L__BB0_9;
	ld.shared.f32 	%f67, [_ZZ12fused_kernelPKfiPfE5s_max];
	ld.shared.f32 	%f68, [_ZZ12fused_kernelPKfiPfE5s_sum];
	mul.wide.s32 	%rd6, %r3, 4;
	add.s64 	%rd7, %rd1, %rd6;
	ld.global.f32 	%f69, [%rd7];
	sub.f32 	%f70, %f69, %f67;
	fma.rn.f32 	%f71, %f70, 0f3BBB989D, 0f3F000000;
	cvt.sat.f32.f32 	%f72, %f71;
	mov.f32 	%f73, 0f4B400001;
	mov.f32 	%f74, 0f437C0000;
	fma.rm.f32 	%f75, %f72, %f74, %f73;
	add.f32 	%f76, %f75, 0fCB40007F;
	neg.f32 	%f77, %f76;
	fma.rn.f32 	%f78, %f70, 0f3FB8AA3B, %f77;
	fma.rn.f32 	%f79, %f70, 0f32A57060, %f78;
	mov.b32 	%r26, %f75;
	shl.b32 	%r27, %r26, 23;
	mov.b32 	%f80, %r27;
	ex2.approx.ftz.f32 	%f81, %f79;
	mul.f32 	%f82, %f81, %f80;
	div.rn.f32 	%f83, %f82, %f68;
	cvta.to.global.u64 	%rd8, %rd2;
	add.s64 	%rd9, %rd8, %rd6;
	st.global.f32 	[%rd9], %f83;
$L__BB0_9:
	ret;

}


// ===== COMPILED SASS (sm_100) =====

	.target	sm_100

	.elftype	@"ET_EXEC"


//--------------------- .note.nv.tkinfo           --------------------------
	.section	.note.nv.tkinfo,"",@"SHT_NOTE"
	.sectionflags	@"SHF_NOTE_NV_TKINFO"
	.tkinfo
        /*0018*/ 	.word	0x00000002
        /*0030*/ 	.string	""
        /*0030*/ 	.string	"ptxas"
        /*0030*/ 	.string	"Cuda compilation tools, release 13.0, V13.0.88"
        /*0030*/ 	.string	"Build cuda_13.0.r13.0/compiler.36424714_0"
        /*0030*/ 	.string	"-arch sm_100 -m 64 "



//--------------------- .note.nv.cuinfo           --------------------------
	.section	.note.nv.cuinfo,"",@"SHT_NOTE"
	.sectionflags	@"SHF_NOTE_NV_CUINFO"
        /*0018*/ 	.short	0x0002
        /*001a*/ 	.short	0x0064
        /*001c*/ 	.short	0x0082
	.zero		2


//--------------------- .nv.info                  --------------------------
	.section	.nv.info,"",@"SHT_CUDA_INFO"
	.align	4


	//----- nvinfo : EIATTR_REGCOUNT
	.align		4
        /*0000*/ 	.byte	0x04, 0x2f
        /*0002*/ 	.short	(.L_1 - .L_0)
	.align		4
.L_0:
        /*0004*/ 	.word	index@(_Z12fused_kernelPKfiPf)
        /*0008*/ 	.word	0x00000014


	//----- nvinfo : EIATTR_FRAME_SIZE
	.align		4
.L_1:
        /*000c*/ 	.byte	0x04, 0x11
        /*000e*/ 	.short	(.L_3 - .L_2)
	.align		4
.L_2:
        /*0010*/ 	.word	index@($__internal_0_$__cuda_sm3x_div_rn_noftz_f32_slowpath)
        /*0014*/ 	.word	0x00000000


	//----- nvinfo : EIATTR_FRAME_SIZE
	.align		4
.L_3:
        /*0018*/ 	.byte	0x04, 0x11
        /*001a*/ 	.short	(.L_5 - .L_4)
	.align		4
.L_4:
        /*001c*/ 	.word	index@(_Z12fused_kernelPKfiPf)
        /*0020*/ 	.word	0x00000000


	//----- nvinfo : EIATTR_MIN_STACK_SIZE
	.align		4
.L_5:
        /*0024*/ 	.byte	0x04, 0x12
        /*0026*/ 	.short	(.L_7 - .L_6)
	.align		4
.L_6:
        /*0028*/ 	.word	index@(_Z12fused_kernelPKfiPf)
        /*002c*/ 	.word	0x00000000
.L_7:


//--------------------- .nv.compat                --------------------------
	.section	.nv.compat,"",@"SHT_CUDA_COMPAT_INFO"
	.align	4
        /*0000*/ 	.byte	0x02, 0x09, 0x00, 0x00, 0x02, 0x02, 0x01, 0x00, 0x02, 0x05, 0x05, 0x00, 0x03, 0x07, 0x01, 0x01
        /*0010*/ 	.byte	0x02, 0x03, 0x00, 0x00, 0x02, 0x06, 0x01, 0x00, 0x04, 0x0b, 0x08, 0x00, 0x01, 0x00, 0x00, 0x00
        /*0020*/ 	.byte	0x00, 0x00, 0x00, 0x00


//--------------------- .nv.info._Z12fused_kernelPKfiPf --------------------------
	.section	.nv.info._Z12fused_kernelPKfiPf,"",@"SHT_CUDA_INFO"
	.sectionflags	@""
	.align	4


	//----- nvinfo : EIATTR_CUDA_API_VERSION
	.align		4
        /*0000*/ 	.byte	0x04, 0x37
        /*0002*/ 	.short	(.L_9 - .L_8)
.L_8:
        /*0004*/ 	.word	0x00000082


	//----- nvinfo : EIATTR_KPARAM_INFO
	.align		4
.L_9:
        /*0008*/ 	.byte	0x04, 0x17
        /*000a*/ 	.short	(.L_11 - .L_10)
.L_10:
        /*000c*/ 	.word	0x00000000
        /*0010*/ 	.short	0x0002
        /*0012*/ 	.short	0x0010
        /*0014*/ 	.byte	0x00, 0xf5, 0x21, 0x00


	//----- nvinfo : EIATTR_KPARAM_INFO
	.align		4
.L_11:
        /*0018*/ 	.byte	0x04, 0x17
        /*001a*/ 	.short	(.L_13 - .L_12)
.L_12:
        /*001c*/ 	.word	0x00000000
        /*0020*/ 	.short	0x0001
        /*0022*/ 	.short	0x0008
        /*0024*/ 	.byte	0x00, 0xf0, 0x11, 0x00


	//----- nvinfo : EIATTR_KPARAM_INFO
	.align		4
.L_13:
        /*0028*/ 	.byte	0x04, 0x17
        /*002a*/ 	.short	(.L_15 - .L_14)
.L_14:
        /*002c*/ 	.word	0x00000000
        /*0030*/ 	.short	0x0000
        /*0032*/ 	.short	0x0000
        /*0034*/ 	.byte	0x00, 0xf5, 0x21, 0x00


	//----- nvinfo : EIATTR_SPARSE_MMA_MASK
	.align		4
.L_15:
        /*0038*/ 	.byte	0x03, 0x50
        /*003a*/ 	.short	0x0000


	//----- nvinfo : EIATTR_MAXREG_COUNT
	.align		4
        /*003c*/ 	.byte	0x03, 0x1b
        /*003e*/ 	.short	0x00ff


	//----- nvinfo : EIATTR_NUM_BARRIERS
	.align		4
        /*0040*/ 	.byte	0x02, 0x4c
        /*0042*/ 	.byte	0x01
	.zero		1


	//----- nvinfo : EIATTR_MERCURY_ISA_VERSION
	.align		4
        /*0044*/ 	.byte	0x03, 0x5f
        /*0046*/ 	.short	0x0101


	//----- nvinfo : EIATTR_VRC_CTA_INIT_COUNT
	.align		4
        /*0048*/ 	.byte	0x02, 0x4a
	.zero		1
	.zero		1


	//----- nvinfo : EIATTR_EXIT_INSTR_OFFSETS
	.align		4
        /*004c*/ 	.byte	0x04, 0x1c
        /*004e*/ 	.short	(.L_17 - .L_16)


	//   ....[0]....
.L_16:
        /*0050*/ 	.word	0x00000670


	//   ....[1]....
        /*0054*/ 	.word	0x000008b0


	//----- nvinfo : EIATTR_CRS_STACK_SIZE
	.align		4
.L_17:
        /*0058*/ 	.byte	0x04, 0x1e
        /*005a*/ 	.short	(.L_19 - .L_18)
.L_18:
        /*005c*/ 	.word	0x00000000


	//----- nvinfo : EIATTR_CBANK_PARAM_SIZE
	.align		4
.L_19:
        /*0060*/ 	.byte	0x03, 0x19
        /*0062*/ 	.short	0x0018


	//----- nvinfo : EIATTR_PARAM_CBANK
	.align		4
        /*0064*/ 	.byte	0x04, 0x0a
        /*0066*/ 	.short	(.L_21 - .L_20)
	.align		4
.L_20:
        /*0068*/ 	.word	index@(.nv.constant0._Z12fused_kernelPKfiPf)
        /*006c*/ 	.short	0x0380
        /*006e*/ 	.short	0x0018


	//----- nvinfo : EIATTR_SW_WAR
	.align		4
.L_21:
        /*0070*/ 	.byte	0x04, 0x36
        /*0072*/ 	.short	(.L_23 - .L_22)
.L_22:
        /*0074*/ 	.word	0x00000008
.L_23:


//--------------------- .nv.callgraph             --------------------------
	.section	.nv.callgraph,"",@"SHT_CUDA_CALLGRAPH"
	.align	4
	.sectionentsize	8
	.align		4
        /*0000*/ 	.word	0x00000000
	.align		4
        /*0004*/ 	.word	0xffffffff
	.align		4
        /*0008*/ 	.word	0x00000000
	.align		4
        /*000c*/ 	.word	0xfffffffe
	.align		4
        /*0010*/ 	.word	0x00000000
	.align		4
        /*0014*/ 	.word	0xfffffffd
	.align		4
        /*0018*/ 	.word	0x00000000
	.align		4
        /*001c*/ 	.word	0xfffffffc


//--------------------- .text._Z12fused_kernelPKfiPf --------------------------
	.section	.text._Z12fused_kernelPKfiPf,"ax",@progbits
	.align	128
        .global         _Z12fused_kernelPKfiPf
        .type           _Z12fused_kernelPKfiPf,@function
        .size           _Z12fused_kernelPKfiPf,(.L_x_21 - _Z12fused_kernelPKfiPf)
        .other          _Z12fused_kernelPKfiPf,@"STO_CUDA_ENTRY STV_DEFAULT"
_Z12fused_kernelPKfiPf:
.text._Z12fused_kernelPKfiPf:
[----:B------:R-:W-:Y:S01]  /*0000*/  LDC R1, c[0x0][0x37c] ;  /* 0x0000df00ff017b82 */ /* 0x000fe20000000800 */
[----:B------:R-:W0:Y:S01]  /*0010*/  S2R R0, SR_TID.X ;  /* 0x0000000000007919 */ /* 0x000e220000002100 */
[----:B------:R-:W0:Y:S01]  /*0020*/  LDCU UR5, c[0x0][0x388] ;  /* 0x00007100ff0577ac */ /* 0x000e220008000800 */
[----:B------:R-:W-:Y:S01]  /*0030*/  BSSY.RECONVERGENT B0, `(.L_x_0) ;  /* 0x000002c000007945 */ /* 0x000fe20003800200 */
[----:B------:R-:W-:Y:S01]  /*0040*/  HFMA2 R6, -RZ, RZ, 0, 0 ;  /* 0x00000000ff067431 */ /* 0x000fe200000001ff */
[----:B------:R-:W1:Y:S01]  /*0050*/  S2R R3, SR_CTAID.X ;  /* 0x0000000000037919 */ /* 0x000e620000002500 */
[----:B------:R-:W1:Y:S01]  /*0060*/  LDCU UR4, c[0x0][0x360] ;  /* 0x00006c00ff0477ac */ /* 0x000e620008000800 */
[----:B------:R-:W-:Y:S01]  /*0070*/  IMAD.MOV.U32 R8, RZ, RZ, -0x800001 ;  /* 0xff7fffffff087424 */ /* 0x000fe200078e00ff */
[----:B------:R-:W2:Y:S01]  /*0080*/  LDCU.64 UR8, c[0x0][0x358] ;  /* 0x00006b00ff0877ac */ /* 0x000ea20008000a00 */
[----:B0-----:R-:W-:Y:S01]  /*0090*/  ISETP.GE.AND P0, PT, R0, UR5, PT ;  /* 0x0000000500007c0c */ /* 0x001fe2000bf06270 */
[----:B-1----:R-:W-:Y:S01]  /*00a0*/  IMAD R2, R3, UR4, R0 ;  /* 0x0000000403027c24 */ /* 0x002fe2000f8e0200 */
[----:B------:R-:W-:-:S11]  /*00b0*/  MOV R3, UR4 ;  /* 0x0000000400037c02 */ /* 0x000fd60008000f00 */
[----:B--2---:R-:W-:Y:S05]  /*00c0*/  @P0 BRA `(.L_x_1) ;  /* 0x0000000000880947 */ /* 0x004fea0003800000 */
[----:B------:R-:W0:Y:S01]  /*00d0*/  LDC.64 R4, c[0x0][0x380] ;  /* 0x0000e000ff047b82 */ /* 0x000e220000000a00 */
[----:B------:R-:W-:Y:S01]  /*00e0*/  BSSY.RECONVERGENT B1, `(.L_x_1) ;  /* 0x0000020000017945 */ /* 0x000fe20003800200 */
[----:B------:R-:W-:Y:S01]  /*00f0*/  IMAD.MOV.U32 R9, RZ, RZ, -0x800001 ;  /* 0xff7fffffff097424 */ /* 0x000fe200078e00ff */
[----:B------:R-:W-:Y:S01]  /*0100*/  MOV R6, RZ ;  /* 0x000000ff00067202 */ /* 0x000fe20000000f00 */
[----:B------:R-:W-:-:S07]  /*0110*/  IMAD.MOV.U32 R7, RZ, RZ, R0 ;  /* 0x000000ffff077224 */ /* 0x000fce00078e0000 */
.L_x_2:
[----:B0-----:R-:W-:-:S06]  /*0120*/  IMAD.WIDE R10, R7, 0x4, R4 ;  /* 0x00000004070a7825 */ /* 0x001fcc00078e0204 */
[----:B------:R-:W2:Y:S01]  /*0130*/  LDG.E R10, desc[UR8][R10.64] ;  /* 0x000000080a0a7981 */ /* 0x000ea2000c1e1900 */
[----:B------:R-:W-:Y:S01]  /*0140*/  MOV R14, 0x3bbb989d ;  /* 0x3bbb989d000e7802 */ /* 0x000fe20000000f00 */
[----:B------:R-:W-:Y:S02]  /*0150*/  IMAD.MOV.U32 R16, RZ, RZ, 0x437c0000 ;  /* 0x437c0000ff107424 */ /* 0x000fe400078e00ff */
[----:B------:R-:W-:-:S05]  /*0160*/  IMAD.IADD R7, R3, 0x1, R7 ;  /* 0x0000000103077824 */ /* 0x000fca00078e0207 */
[----:B------:R-:W-:Y:S02]  /*0170*/  ISETP.GE.AND P0, PT, R7, UR5, PT ;  /* 0x0000000507007c0c */ /* 0x000fe4000bf06270 */
[----:B--2---:R-:W-:-:S05]  /*0180*/  FMNMX R8, R10, R9, !PT ;  /* 0x000000090a087209 */ /* 0x004fca0007800000 */
[----:B------:R-:W-:Y:S01]  /*0190*/  FADD R9, -R8, R9 ;  /* 0x0000000908097221 */ /* 0x000fe20000000100 */
[----:B------:R-:W-:-:S03]  /*01a0*/  FADD R13, R10, -R8 ;  /* 0x800000080a0d7221 */ /* 0x000fc60000000000 */
[-C--:B------:R-:W-:Y:S01]  /*01b0*/  FFMA.SAT R12, R9, R14.reuse, 0.5 ;  /* 0x3f000000090c7423 */ /* 0x080fe2000000200e */
[----:B------:R-:W-:-:S03]  /*01c0*/  FFMA.SAT R15, R13, R14, 0.5 ;  /* 0x3f0000000d0f7423 */ /* 0x000fc6000000200e */
[-C--:B------:R-:W-:Y:S01]  /*01d0*/  FFMA.RM R12, R12, R16.reuse, 12582913 ;  /* 0x4b4000010c0c7423 */ /* 0x080fe20000004010 */
[----:B------:R-:W-:-:S03]  /*01e0*/  FFMA.RM R15, R15, R16, 12582913 ;  /* 0x4b4000010f0f7423 */ /* 0x000fc60000004010 */
[C---:B------:R-:W-:Y:S01]  /*01f0*/  FADD R14, R12.reuse, -12583039 ;  /* 0xcb40007f0c0e7421 */ /* 0x040fe20000000000 */
[----:B------:R-:W-:Y:S01]  /*0200*/  FADD R10, R15, -12583039 ;  /* 0xcb40007f0f0a7421 */ /* 0x000fe20000000000 */
[----:B------:R-:W-:Y:S02]  /*0210*/  SHF.L.U32 R12, R12, 0x17, RZ ;  /* 0x000000170c0c7819 */ /* 0x000fe400000006ff */
[----:B------:R-:W-:Y:S01]  /*0220*/  FFMA R14, R9, 1.4426950216293334961, -R14 ;  /* 0x3fb8aa3b090e7823 */ /* 0x000fe2000000080e */
[----:B------:R-:W-:Y:S01]  /*0230*/  FFMA R10, R13, 1.4426950216293334961, -R10 ;  /* 0x3fb8aa3b0d0a7823 */ /* 0x000fe2000000080a */
[----:B------:R-:W-:Y:S02]  /*0240*/  SHF.L.U32 R15, R15, 0x17, RZ ;  /* 0x000000170f0f7819 */ /* 0x000fe400000006ff */
[----:B------:R-:W-:Y:S01]  /*0250*/  FFMA R14, R9, 1.925963033500011079e-08, R14 ;  /* 0x32a57060090e7823 */ /* 0x000fe2000000000e */
[----:B------:R-:W-:-:S03]  /*0260*/  FFMA R10, R13, 1.925963033500011079e-08, R10 ;  /* 0x32a570600d0a7823 */ /* 0x000fc6000000000a */
[----:B------:R-:W0:Y:S08]  /*0270*/  MUFU.EX2 R9, R14 ;  /* 0x0000000e00097308 */ /* 0x000e300000000800 */
[----:B------:R-:W1:Y:S01]  /*0280*/  MUFU.EX2 R10, R10 ;  /* 0x0000000a000a7308 */ /* 0x000e620000000800 */
[----:B0-----:R-:W-:-:S04]  /*0290*/  FMUL R9, R12, R9 ;  /* 0x000000090c097220 */ /* 0x001fc80000400000 */
[----:B------:R-:W-:Y:S01]  /*02a0*/  FMUL R6, R9, R6 ;  /* 0x0000000609067220 */ /* 0x000fe20000400000 */
[----:B------:R-:W-:-:S03]  /*02b0*/  IMAD.MOV.U32 R9, RZ, RZ, R8 ;  /* 0x000000ffff097224 */ /* 0x000fc600078e0008 */
[----:B-1----:R-:W-:Y:S01]  /*02c0*/  FFMA R6, R15, R10, R6 ;  /* 0x0000000a0f067223 */ /* 0x002fe20000000006 */
[----:B------:R-:W-:Y:S06]  /*02d0*/  @!P0 BRA `(.L_x_2) ;  /* 0xfffffffc00908947 */ /* 0x000fec000383ffff */
[----:B------:R-:W-:Y:S05]  /*02e0*/  BSYNC.RECONVERGENT B1 ;  /* 0x0000000000017941 */ /* 0x000fea0003800200 */
.L_x_1:
[----:B------:R-:W-:Y:S05]  /*02f0*/  BSYNC.RECONVERGENT B0 ;  /* 0x0000000000007941 */ /* 0x000fea0003800200 */
.L_x_0:
[----:B------:R-:W0:Y:S01]  /*0300*/  S2UR UR6, SR_CgaCtaId ;  /* 0x00000000000679c3 */ /* 0x000e220000008800 */
[----:B------:R-:W-:Y:S01]  /*0310*/  UMOV UR4, 0x400 ;  /* 0x0000040000047882 */ /* 0x000fe20000000000 */
[----:B------:R-:W-:Y:S01]  /*0320*/  ISETP.GE.U32.AND P0, PT, R3, 0x2, PT ;  /* 0x000000020300780c */ /* 0x000fe20003f06070 */
[----:B------:R-:W-:Y:S02]  /*0330*/  UIADD3 UR5, UPT, UPT, UR4, 0x1000, URZ ;  /* 0x0000100004057890 */ /* 0x000fe4000fffe0ff */
[----:B0-----:R-:W-:Y:S02]  /*0340*/  ULEA UR4, UR6, UR4, 0x18 ;  /* 0x0000000406047291 */ /* 0x001fe4000f8ec0ff */
[----:B------:R-:W-:-:S04]  /*0350*/  ULEA UR5, UR6, UR5, 0x18 ;  /* 0x0000000506057291 */ /* 0x000fc8000f8ec0ff */
[C---:B------:R-:W-:Y:S02]  /*0360*/  LEA R4, R0.reuse, UR4, 0x2 ;  /* 0x0000000400047c11 */ /* 0x040fe4000f8e10ff */
[----:B------:R-:W-:-:S03]  /*0370*/  LEA R5, R0, UR5, 0x2 ;  /* 0x0000000500057c11 */ /* 0x000fc6000f8e10ff */
[----:B------:R0:W-:Y:S04]  /*0380*/  STS [R4], R8 ;  /* 0x0000000804007388 */ /* 0x0001e80000000800 */
[----:B------:R0:W-:Y:S01]  /*0390*/  STS [R5], R6 ;  /* 0x0000000605007388 */ /* 0x0001e20000000800 */
[----:B------:R-:W-:Y:S06]  /*03a0*/  BAR.SYNC.DEFER_BLOCKING 0x0 ;  /* 0x0000000000007b1d */ /* 0x000fec0000010000 */
[----:B------:R-:W-:Y:S05]  /*03b0*/  @!P0 BRA `(.L_x_3) ;  /* 0x0000000000a08947 */ /* 0x000fea0003800000 */
.L_x_6:
[----:B------:R-:W-:Y:S01]  /*03c0*/  SHF.R.U32.HI R7, RZ, 0x1, R3 ;  /* 0x00000001ff077819 */ /* 0x000fe20000011603 */
[----:B------:R-:W-:Y:S03]  /*03d0*/  BSSY.RECONVERGENT B0, `(.L_x_4) ;  /* 0x0000022000007945 */ /* 0x000fe60003800200 */
[----:B------:R-:W-:-:S13]  /*03e0*/  ISETP.GE.U32.AND P0, PT, R0, R7, PT ;  /* 0x000000070000720c */ /* 0x000fda0003f06070 */
[----:B-1----:R-:W-:Y:S05]  /*03f0*/  @P0 BRA `(.L_x_5) ;  /* 0x00000000007c0947 */ /* 0x002fea0003800000 */
[C---:B0-----:R-:W-:Y:S01]  /*0400*/  LEA R6, R7.reuse, R4, 0x2 ;  /* 0x0000000407067211 */ /* 0x041fe200078e10ff */
[----:B------:R-:W-:Y:S01]  /*0410*/  LDS R10, [R4] ;  /* 0x00000000040a7984 */ /* 0x000fe20000000800 */
[----:B------:R-:W-:Y:S01]  /*0420*/  IMAD.MOV.U32 R13, RZ, RZ, 0x3bbb989d ;  /* 0x3bbb989dff0d7424 */ /* 0x000fe200078e00ff */
[----:B------:R-:W-:Y:S01]  /*0430*/  LEA R8, R7, R5, 0x2 ;  /* 0x0000000507087211 */ /* 0x000fe200078e10ff */
[----:B------:R-:W-:Y:S02]  /*0440*/  IMAD.MOV.U32 R16, RZ, RZ, 0x437c0000 ;  /* 0x437c0000ff107424 */ /* 0x000fe400078e00ff */
[----:B------:R-:W0:Y:S04]  /*0450*/  LDS R6, [R6] ;  /* 0x0000000006067984 */ /* 0x000e280000000800 */
[----:B------:R-:W1:Y:S01]  /*0460*/  LDS R8, [R8] ;  /* 0x0000000008087984 */ /* 0x000e620000000800 */
[----:B0-----:R-:W-:-:S05]  /*0470*/  FMNMX R9, R6, R10, !PT ;  /* 0x0000000a06097209 */ /* 0x001fca0007800000 */
[--C-:B------:R-:W-:Y:S01]  /*0480*/  FADD R12, R6, -R9.reuse ;  /* 0x80000009060c7221 */ /* 0x100fe20000000000 */
[----:B------:R-:W-:Y:S01]  /*0490*/  FADD R10, R10, -R9 ;  /* 0x800000090a0a7221 */ /* 0x000fe20000000000 */
[----:B------:R-:W0:Y:S02]  /*04a0*/  LDS R6, [R5] ;  /* 0x0000000005067984 */ /* 0x000e240000000800 */
[----:B------:R-:W-:-:S04]  /*04b0*/  FFMA.SAT R11, R12, R13, 0.5 ;  /* 0x3f0000000c0b7423 */ /* 0x000fc8000000200d */
[----:B------:R-:W-:Y:S01]  /*04c0*/  FFMA.RM R14, R11, R16, 12582913 ;  /* 0x4b4000010b0e7423 */ /* 0x000fe20000004010 */
[----:B------:R-:W-:-:S03]  /*04d0*/  FFMA.SAT R11, R10, R13, 0.5 ;  /* 0x3f0000000a0b7423 */ /* 0x000fc6000000200d */
[C---:B------:R-:W-:Y:S01]  /*04e0*/  FADD R13, R14.reuse, -12583039 ;  /* 0xcb40007f0e0d7421 */ /* 0x040fe20000000000 */
[----:B------:R-:W-:Y:S01]  /*04f0*/  FFMA.RM R11, R11, R16, 12582913 ;  /* 0x4b4000010b0b7423 */ /* 0x000fe20000004010 */
[----:B------:R-:W-:Y:S02]  /*0500*/  SHF.L.U32 R14, R14, 0x17, RZ ;  /* 0x000000170e0e7819 */ /* 0x000fe400000006ff */
[C---:B------:R-:W-:Y:S01]  /*0510*/  FFMA R15, R12.reuse, 1.4426950216293334961, -R13 ;  /* 0x3fb8aa3b0c0f7823 */ /* 0x040fe2000000080d */
[C---:B------:R-:W-:Y:S01]  /*0520*/  FADD R13, R11.reuse, -12583039 ;  /* 0xcb40007f0b0d7421 */ /* 0x040fe20000000000 */
[----:B------:R-:W-:Y:S02]  /*0530*/  IMAD.SHL.U32 R11, R11, 0x800000, RZ ;  /* 0x008000000b0b7824 */ /* 0x000fe400078e00ff */
[----:B------:R-:W-:Y:S01]  /*0540*/  FFMA R15, R12, 1.925963033500011079e-08, R15 ;  /* 0x32a570600c0f7823 */ /* 0x000fe2000000000f */
[----:B------:R-:W-:-:S04]  /*0550*/  FFMA R13, R10, 1.4426950216293334961, -R13 ;  /* 0x3fb8aa3b0a0d7823 */ /* 0x000fc8000000080d */
[----:B------:R-:W-:Y:S01]  /*0560*/  FFMA R13, R10, 1.925963033500011079e-08, R13 ;  /* 0x32a570600a0d7823 */ /* 0x000fe2000000000d */
[----:B------:R-:W2:Y:S08]  /*0570*/  MUFU.EX2 R15, R15 ;  /* 0x0000000f000f7308 */ /* 0x000eb00000000800 */
[----:B------:R-:W3:Y:S01]  /*0580*/  MUFU.EX2 R10, R13 ;  /* 0x0000000d000a7308 */ /* 0x000ee20000000800 */
[----:B--2---:R-:W-:-:S04]  /*0590*/  FMUL R17, R14, R15 ;  /* 0x0000000f0e117220 */ /* 0x004fc80000400000 */
[----:B-1----:R-:W-:Y:S01]  /*05a0*/  FMUL R17, R8, R17 ;  /* 0x0000001108117220 */ /* 0x002fe20000400000 */
[----:B---3--:R-:W-:-:S04]  /*05b0*/  FMUL R11, R11, R10 ;  /* 0x0000000a0b0b7220 */ /* 0x008fc80000400000 */
[----:B0-----:R-:W-:-:S05]  /*05c0*/  FFMA R6, R6, R11, R17 ;  /* 0x0000000b06067223 */ /* 0x001fca0000000011 */
[----:B------:R1:W-:Y:S04]  /*05d0*/  STS [R5], R6 ;  /* 0x0000000605007388 */ /* 0x0003e80000000800 */
[----:B------:R1:W-:Y:S02]  /*05e0*/  STS [R4], R9 ;  /* 0x0000000904007388 */ /* 0x0003e40000000800 */
.L_x_5:
[----:B------:R-:W-:Y:S05]  /*05f0*/  BSYNC.RECONVERGENT B0 ;  /* 0x0000000000007941 */ /* 0x000fea0003800200 */
.L_x_4:
[----:B------:R-:W-:Y:S01]  /*0600*/  BAR.SYNC.DEFER_BLOCKING 0x0 ;  /* 0x0000000000007b1d */ /* 0x000fe20000010000 */
[----:B------:R-:W-:Y:S02]  /*0610*/  ISETP.GT.U32.AND P0, PT, R3, 0x3, PT ;  /* 0x000000030300780c */ /* 0x000fe40003f04070 */
[----:B------:R-:W-:-:S11]  /*0620*/  MOV R3, R7 ;  /* 0x0000000700037202 */ /* 0x000fd60000000f00 */
[----:B------:R-:W-:Y:S05]  /*0630*/  @P0 BRA `(.L_x_6) ;  /* 0xfffffffc00600947 */ /* 0x000fea000383ffff */
.L_x_3:
[----:B------:R-:W2:Y:S01]  /*0640*/  LDCU UR4, c[0x0][0x388] ;  /* 0x00007100ff0477ac */ /* 0x000ea20008000800 */
[----:B------:R-:W-:Y:S01]  /*0650*/  BAR.SYNC.DEFER_BLOCKING 0x0 ;  /* 0x0000000000007b1d */ /* 0x000fe20000010000 */
[----:B--2---:R-:W-:-:S13]  /*0660*/  ISETP.GE.AND P0, PT, R2, UR4, PT ;  /* 0x0000000402007c0c */ /* 0x004fda000bf06270 */
[----:B------:R-:W-:Y:S05]  /*0670*/  @P0 EXIT ;  /* 0x000000000000094d */ /* 0x000fea0003800000 */
[----:B01----:R-:W0:Y:S02]  /*0680*/  LDC.64 R4, c[0x0][0x380] ;  /* 0x0000e000ff047b82 */ /* 0x003e240000000a00 */
[----:B0-----:R-:W-:-:S06]  /*0690*/  IMAD.WIDE R4, R2, 0x4, R4 ;  /* 0x0000000402047825 */ /* 0x001fcc00078e0204 */
[----:B------:R0:W2:Y:S01]  /*06a0*/  LDG.E R5, desc[UR8][R4.64] ;  /* 0x0000000804057981 */ /* 0x0000a2000c1e1900 */
[----:B------:R-:W1:Y:S01]  /*06b0*/  S2UR UR5, SR_CgaCtaId ;  /* 0x00000000000579c3 */ /* 0x000e620000008800 */
[----:B------:R-:W-:Y:S01]  /*06c0*/  UMOV UR4, 0x400 ;  /* 0x0000040000047882 */ /* 0x000fe20000000000 */
[----:B------:R-:W-:Y:S02]  /*06d0*/  HFMA2 R9, -RZ, RZ, 3.7421875, 0 ;  /* 0x437c0000ff097431 */ /* 0x000fe400000001ff */
[----:B------:R-:W-:Y:S01]  /*06e0*/  IMAD.MOV.U32 R7, RZ, RZ, 0x3bbb989d ;  /* 0x3bbb989dff077424 */ /* 0x000fe200078e00ff */
[----:B------:R-:W-:Y:S01]  /*06f0*/  BSSY.RECONVERGENT B0, `(.L_x_7) ;  /* 0x0000018000007945 */ /* 0x000fe20003800200 */
[----:B-1----:R-:W-:-:S09]  /*0700*/  ULEA UR4, UR5, UR4, 0x18 ;  /* 0x0000000405047291 */ /* 0x002fd2000f8ec0ff */
[----:B------:R-:W-:Y:S04]  /*0710*/  LDS R0, [UR4] ;  /* 0x00000004ff007984 */ /* 0x000fe80008000800 */
[----:B------:R-:W0:Y:S02]  /*0720*/  LDS R3, [UR4+0x1000] ;  /* 0x00100004ff037984 */ /* 0x000e240008000800 */
[----:B0-----:R-:W0:Y:S01]  /*0730*/  MUFU.RCP R4, R3 ;  /* 0x0000000300047308 */ /* 0x001e220000001000 */
[----:B--2---:R-:W-:-:S04]  /*0740*/  FADD R0, -R0, R5 ;  /* 0x0000000500007221 */ /* 0x004fc80000000100 */
[----:B------:R-:W-:Y:S01]  /*0750*/  FFMA.SAT R6, R0, R7, 0.5 ;  /* 0x3f00000000067423 */ /* 0x000fe20000002007 */
[----:B0-----:R-:W-:-:S03]  /*0760*/  FFMA R7, -R3, R4, 1 ;  /* 0x3f80000003077423 */ /* 0x001fc60000000104 */
[----:B------:R-:W-:Y:S01]  /*0770*/  FFMA.RM R6, R6, R9, 12582913 ;  /* 0x4b40000106067423 */ /* 0x000fe20000004009 */
[----:B------:R-:W-:-:S03]  /*0780*/  FFMA R7, R4, R7, R4 ;  /* 0x0000000704077223 */ /* 0x000fc60000000004 */
[----:B------:R-:W-:-:S04]  /*0790*/  FADD R5, R6, -12583039 ;  /* 0xcb40007f06057421 */ /* 0x000fc80000000000 */
[----:B------:R-:W-:-:S04]  /*07a0*/  FFMA R5, R0, 1.4426950216293334961, -R5 ;  /* 0x3fb8aa3b00057823 */ /* 0x000fc80000000805 */
[----:B------:R-:W-:Y:S01]  /*07b0*/  FFMA R5, R0, 1.925963033500011079e-08, R5 ;  /* 0x32a5706000057823 */ /* 0x000fe20000000005 */
[----:B------:R-:W-:-:S05]  /*07c0*/  IMAD.SHL.U32 R0, R6, 0x800000, RZ ;  /* 0x0080000006007824 */ /* 0x000fca00078e00ff */
[----:B------:R-:W0:Y:S02]  /*07d0*/  MUFU.EX2 R5, R5 ;  /* 0x0000000500057308 */ /* 0x000e240000000800 */
[----:B0-----:R-:W-:-:S06]  /*07e0*/  FMUL R0, R0, R5 ;  /* 0x0000000500007220 */ /* 0x001fcc0000400000 */
[----:B------:R-:W0:Y:S01]  /*07f0*/  FCHK P0, R0, R3 ;  /* 0x0000000300007302 */ /* 0x000e220000000000 */
[----:B------:R-:W-:-:S04]  /*0800*/  FFMA R4, R0, R7, RZ ;  /* 0x0000000700047223 */ /* 0x000fc800000000ff */
[----:B------:R-:W-:-:S04]  /*0810*/  FFMA R6, -R3, R4, R0 ;  /* 0x0000000403067223 */ /* 0x000fc80000000100 */
[----:B------:R-:W-:Y:S01]  /*0820*/  FFMA R7, R7, R6, R4 ;  /* 0x0000000607077223 */ /* 0x000fe20000000004 */
[----:B0-----:R-:W-:Y:S06]  /*0830*/  @!P0 BRA `(.L_x_8) ;  /* 0x00000000000c8947 */ /* 0x001fec0003800000 */
[----:B------:R-:W-:-:S07]  /*0840*/  MOV R4, 0x860 ;  /* 0x0000086000047802 */ /* 0x000fce0000000f00 */
[----:B------:R-:W-:Y:S05]  /*0850*/  CALL.REL.NOINC `($__internal_0_$__cuda_sm3x_div_rn_noftz_f32_slowpath) ;  /* 0x0000000000187944 */ /* 0x000fea0003c00000 */
[----:B------:R-:W-:-:S07]  /*0860*/  MOV R7, R0 ;  /* 0x0000000000077202 */ /* 0x000fce0000000f00 */
.L_x_8:
[----:B------:R-:W-:Y:S05]  /*0870*/  BSYNC.RECONVERGENT B0 ;  /* 0x0000000000007941 */ /* 0x000fea0003800200 */
.L_x_7:
[----:B------:R-:W0:Y:S02]  /*0880*/  LDC.64 R4, c[0x0][0x390] ;  /* 0x0000e400ff047b82 */ /* 0x000e240000000a00 */
[----:B0-----:R-:W-:-:S05]  /*0890*/  IMAD.WIDE R2, R2, 0x4, R4 ;  /* 0x0000000402027825 */ /* 0x001fca00078e0204 */
[----:B------:R-:W-:Y:S01]  /*08a0*/  STG.E desc[UR8][R2.64], R7 ;  /* 0x0000000702007986 */ /* 0x000fe2000c101908 */
[----:B------:R-:W-:Y:S05]  /*08b0*/  EXIT ;  /* 0x000000000000794d */ /* 0x000fea0003800000 */
        .weak           $__internal_0_$__cuda_sm3x_div_rn_noftz_f32_slowpath
        .type           $__internal_0_$__cuda_sm3x_div_rn_noftz_f32_slowpath,@function
        .size           $__internal_0_$__cuda_sm3x_div_rn_noftz_f32_slowpath,(.L_x_21 - $__internal_0_$__cuda_sm3x_div_rn_noftz_f32_slowpath)
$__internal_0_$__cuda_sm3x_div_rn_noftz_f32_slowpath:
[----:B------:R-:W-:Y:S01]  /*08c0*/  SHF.R.U32.HI R6, RZ, 0x17, R3 ;  /* 0x00000017ff067819 */ /* 0x000fe20000011603 */
[----:B------:R-:W-:Y:S01]  /*08d0*/  BSSY.RECONVERGENT B1, `(.L_x_9) ;  /* 0x0000064000017945 */ /* 0x000fe20003800200 */
[--C-:B------:R-:W-:Y:S01]  /*08e0*/  SHF.R.U32.HI R5, RZ, 0x17, R0.reuse ;  /* 0x00000017ff057819 */ /* 0x100fe20000011600 */
[----:B------:R-:W-:Y:S01]  /*08f0*/  IMAD.MOV.U32 R7, RZ, RZ, R0 ;  /* 0x000000ffff077224 */ /* 0x000fe200078e0000 */
[----:B------:R-:W-:Y:S02]  /*0900*/  LOP3.LUT R6, R6, 0xff, RZ, 0xc0, !PT ;  /* 0x000000ff06067812 */ /* 0x000fe400078ec0ff */
[----:B------:R-:W-:Y:S02]  /*0910*/  LOP3.LUT R5, R5, 0xff, RZ, 0xc0, !PT ;  /* 0x000000ff05057812 */ /* 0x000fe400078ec0ff */
[----:B------:R-:W-:Y:S01]  /*0920*/  MOV R8, R3 ;  /* 0x0000000300087202 */ /* 0x000fe20000000f00 */
[----:B------:R-:W-:Y:S01]  /*0930*/  VIADD R11, R6, 0xffffffff ;  /* 0xffffffff060b7836 */ /* 0x000fe20000000000 */
[----:B------:R-:W-:-:S04]  /*0940*/  IADD3 R10, PT, PT, R5, -0x1, RZ ;  /* 0xffffffff050a7810 */ /* 0x000fc80007ffe0ff */
[----:B------:R-:W-:-:S04]  /*0950*/  ISETP.GT.U32.AND P0, PT, R11, 0xfd, PT ;  /* 0x000000fd0b00780c */ /* 0x000fc80003f04070 */
[----:B------:R-:W-:-:S13]  /*0960*/  ISETP.GT.U32.OR P0, PT, R10, 0xfd, P0 ;  /* 0x000000fd0a00780c */ /* 0x000fda0000704470 */
[----:B------:R-:W-:Y:S01]  /*0970*/  @!P0 IMAD.MOV.U32 R9, RZ, RZ, RZ ;  /* 0x000000ffff098224 */ /* 0x000fe200078e00ff */
[----:B------:R-:W-:Y:S06]  /*0980*/  @!P0 BRA `(.L_x_10) ;  /* 0x00000000005c8947 */ /* 0x000fec0003800000 */
[----:B------:R-:W-:Y:S02]  /*0990*/  FSETP.GTU.FTZ.AND P0, PT, |R0|, +INF , PT ;  /* 0x7f8000000000780b */ /* 0x000fe40003f1c200 */
[----:B------:R-:W-:-:S04]  /*09a0*/  FSETP.GTU.FTZ.AND P1, PT, |R3|, +INF , PT ;  /* 0x7f8000000300780b */ /* 0x000fc80003f3c200 */
[----:B------:R-:W-:-:S13]  /*09b0*/  PLOP3.LUT P0, PT, P0, P1, PT, 0xf8, 0x8f ;  /* 0x00000000008f781c */ /* 0x000fda0000703f70 */
[----:B------:R-:W-:Y:S05]  /*09c0*/  @P0 BRA `(.L_x_11) ;  /* 0x00000004004c0947 */ /* 0x000fea0003800000 */
[----:B------:R-:W-:-:S13]  /*09d0*/  LOP3.LUT P0, RZ, R8, 0x7fffffff, R7, 0xc8, !PT ;  /* 0x7fffffff08ff7812 */ /* 0x000fda000780c807 */
[----:B------:R-:W-:Y:S05]  /*09e0*/  @!P0 BRA `(.L_x_12) ;  /* 0x00000004003c8947 */ /* 0x000fea0003800000 */
[C---:B------:R-:W-:Y:S02]  /*09f0*/  FSETP.NEU.FTZ.AND P2, PT, |R0|.reuse, +INF , PT ;  /* 0x7f8000000000780b */ /* 0x040fe40003f5d200 */
[----:B------:R-:W-:Y:S02]  /*0a00*/  FSETP.NEU.FTZ.AND P1, PT, |R3|, +INF , PT ;  /* 0x7f8000000300780b */ /* 0x000fe40003f3d200 */
[----:B------:R-:W-:-:S11]  /*0a10*/  FSETP.NEU.FTZ.AND P0, PT, |R0|, +INF , PT ;  /* 0x7f8000000000780b */ /* 0x000fd60003f1d200 */
[----:B------:R-:W-:Y:S05]  /*0a20*/  @!P1 BRA !P2, `(.L_x_12) ;  /* 0x00000004002c9947 */ /* 0x000fea0005000000 */
[----:B------:R-:W-:-:S04]  /*0a30*/  LOP3.LUT P2, RZ, R7, 0x7fffffff, RZ, 0xc0, !PT ;  /* 0x7fffffff07ff7812 */ /* 0x000fc8000784c0ff */
[----:B------:R-:W-:-:S13]  /*0a40*/  PLOP3.LUT P1, PT, P1, P2, PT, 0x2f, 0xf2 ;  /* 0x0000000000f2781c */ /* 0x000fda0000f24577 */
[----:B------:R-:W-:Y:S05]  /*0a50*/  @P1 BRA `(.L_x_13) ;  /* 0x0000000400181947 */ /* 0x000fea0003800000 */
[----:B------:R-:W-:-:S04]  /*0a60*/  LOP3.LUT P1, RZ, R8, 0x7fffffff, RZ, 0xc0, !PT ;  /* 0x7fffffff08ff7812 */ /* 0x000fc8000782c0ff */
[----:B------:R-:W-:-:S13]  /*0a70*/  PLOP3.LUT P0, PT, P0, P1, PT, 0x2f, 0xf2 ;  /* 0x0000000000f2781c */ /* 0x000fda0000702577 */
[----:B------:R-:W-:Y:S05]  /*0a80*/  @P0 BRA `(.L_x_14) ;  /* 0x0000000400000947 */ /* 0x000fea0003800000 */
[----:B------:R-:W-:Y:S02]  /*0a90*/  ISETP.GE.AND P0, PT, R10, RZ, PT ;  /* 0x000000ff0a00720c */ /* 0x000fe40003f06270 */
[----:B------:R-:W-:-:S11]  /*0aa0*/  ISETP.GE.AND P1, PT, R11, RZ, PT ;  /* 0x000000ff0b00720c */ /* 0x000fd60003f26270 */
[----:B------:R-:W-:Y:S01]  /*0ab0*/  @P0 MOV R9, RZ ;  /* 0x000000ff00090202 */ /* 0x000fe20000000f00 */
[----:B------:R-:W-:Y:S02]  /*0ac0*/  @!P0 IMAD.MOV.U32 R9, RZ, RZ, -0x40 ;  /* 0xffffffc0ff098424 */ /* 0x000fe400078e00ff */
[----:B------:R-:W-:Y:S01]  /*0ad0*/  @!P0 FFMA R7, R0, 1.84467440737095516160e+19, RZ ;  /* 0x5f80000000078823 */ /* 0x000fe200000000ff */
[----:B------:R-:W-:Y:S02]  /*0ae0*/  @!P1 FFMA R8, R3, 1.84467440737095516160e+19, RZ ;  /* 0x5f80000003089823 */ /* 0x000fe400000000ff */
[----:B------:R-:W-:-:S07]  /*0af0*/  @!P1 IADD3 R9, PT, PT, R9, 0x40, RZ ;  /* 0x0000004009099810 */ /* 0x000fce0007ffe0ff */
.L_x_10:
[----:B------:R-:W-:Y:S01]  /*0b00*/  LEA R3, R6, 0xc0800000, 0x17 ;  /* 0xc080000006037811 */ /* 0x000fe200078eb8ff */
[----:B------:R-:W-:Y:S01]  /*0b10*/  BSSY.RECONVERGENT B2, `(.L_x_15) ;  /* 0x0000036000027945 */ /* 0x000fe20003800200 */
[----:B------:R-:W-:-:S03]  /*0b20*/  IADD3 R5, PT, PT, R5, -0x7f, RZ ;  /* 0xffffff8105057810 */ /* 0x000fc60007ffe0ff */
[----:B------:R-:W-:Y:S01]  /*0b30*/  IMAD.IADD R3, R8, 0x1, -R3 ;  /* 0x0000000108037824 */ /* 0x000fe200078e0a03 */
[C---:B------:R-:W-:Y:S01]  /*0b40*/  IADD3 R6, PT, PT, R5.reuse, 0x7f, -R6 ;  /* 0x0000007f05067810 */ /* 0x040fe20007ffe806 */
[----:B------:R-:W-:Y:S02]  /*0b50*/  IMAD R0, R5, -0x800000, R7 ;  /* 0xff80000005007824 */ /* 0x000fe400078e0207 */
[----:B------:R-:W0:Y:S01]  /*0b60*/  MUFU.RCP R8, R3 ;  /* 0x0000000300087308 */ /* 0x000e220000001000 */
[----:B------:R-:W-:Y:S01]  /*0b70*/  FADD.FTZ R11, -R3, -RZ ;  /* 0x800000ff030b7221 */ /* 0x000fe20000010100 */
[----:B------:R-:W-:-:S03]  /*0b80*/  IMAD.IADD R6, R6, 0x1, R9 ;  /* 0x0000000106067824 */ /* 0x000fc600078e0209 */
[----:B0-----:R-:W-:-:S04]  /*0b90*/  FFMA R13, R8, R11, 1 ;  /* 0x3f800000080d7423 */ /* 0x001fc8000000000b */
[----:B------:R-:W-:-:S04]  /*0ba0*/  FFMA R10, R8, R13, R8 ;  /* 0x0000000d080a7223 */ /* 0x000fc80000000008 */
[----:B------:R-:W-:-:S04]  /*0bb0*/  FFMA R7, R0, R10, RZ ;  /* 0x0000000a00077223 */ /* 0x000fc800000000ff */
[----:B------:R-:W-:-:S04]  /*0bc0*/  FFMA R8, R11, R7, R0 ;  /* 0x000000070b087223 */ /* 0x000fc80000000000 */
[----:B------:R-:W-:-:S04]  /*0bd0*/  FFMA R7, R10, R8, R7 ;  /* 0x000000080a077223 */ /* 0x000fc80000000007 */
[----:B------:R-:W-:-:S04]  /*0be0*/  FFMA R8, R11, R7, R0 ;  /* 0x000000070b087223 */ /* 0x000fc80000000000 */
[----:B------:R-:W-:-:S05]  /*0bf0*/  FFMA R0, R10, R8, R7 ;  /* 0x000000080a007223 */ /* 0x000fca0000000007 */
[----:B------:R-:W-:-:S04]  /*0c00*/  SHF.R.U32.HI R3, RZ, 0x17, R0 ;  /* 0x00000017ff037819 */ /* 0x000fc80000011600 */
[----:B------:R-:W-:-:S04]  /*0c10*/  LOP3.LUT R3, R3, 0xff, RZ, 0xc0, !PT ;  /* 0x000000ff03037812 */ /* 0x000fc800078ec0ff */
[----:B------:R-:W-:-:S05]  /*0c20*/  IADD3 R9, PT, PT, R3, R6, RZ ;  /* 0x0000000603097210 */ /* 0x000fca0007ffe0ff */
[----:B------:R-:W-:-:S05]  /*0c30*/  VIADD R3, R9, 0xffffffff ;  /* 0xffffffff09037836 */ /* 0x000fca0000000000 */
[----:B------:R-:W-:-:S13]  /*0c40*/  ISETP.GE.U32.AND P0, PT, R3, 0xfe, PT ;  /* 0x000000fe0300780c */ /* 0x000fda0003f06070 */
[----:B------:R-:W-:Y:S05]  /*0c50*/  @!P0 BRA `(.L_x_16) ;  /* 0x0000000000808947 */ /* 0x000fea0003800000 */
[----:B------:R-:W-:-:S13]  /*0c60*/  ISETP.GT.AND P0, PT, R9, 0xfe, PT ;  /* 0x000000fe0900780c */ /* 0x000fda0003f04270 */
[----:B------:R-:W-:Y:S05]  /*0c70*/  @P0 BRA `(.L_x_17) ;  /* 0x00000000006c0947 */ /* 0x000fea0003800000 */
[----:B------:R-:W-:-:S13]  /*0c80*/  ISETP.GE.AND P0, PT, R9, 0x1, PT ;  /* 0x000000010900780c */ /* 0x000fda0003f06270 */
[----:B------:R-:W-:Y:S05]  /*0c90*/  @P0 BRA `(.L_x_18) ;  /* 0x0000000000740947 */ /* 0x000fea0003800000 */
[----:B------:R-:W-:Y:S02]  /*0ca0*/  ISETP.GE.AND P0, PT, R9, -0x18, PT ;  /* 0xffffffe80900780c */ /* 0x000fe40003f06270 */
[----:B------:R-:W-:-:S11]  /*0cb0*/  LOP3.LUT R0, R0, 0x80000000, RZ, 0xc0, !PT ;  /* 0x8000000000007812 */ /* 0x000fd600078ec0ff */
[----:B------:R-:W-:Y:S05]  /*0cc0*/  @!P0 BRA `(.L_x_18) ;  /* 0x0000000000688947 */ /* 0x000fea0003800000 */
[CCC-:B------:R-:W-:Y:S01]  /*0cd0*/  FFMA.RZ R3, R10.reuse, R8.reuse, R7.reuse ;  /* 0x000000080a037223 */ /* 0x1c0fe2000000c007 */
[CCC-:B------:R-:W-:Y:S01]  /*0ce0*/  FFMA.RM R6, R10.reuse, R8.reuse, R7.reuse ;  /* 0x000000080a067223 */ /* 0x1c0fe20000004007 */
[C---:B------:R-:W-:Y:S02]  /*0cf0*/  ISETP.NE.AND P2, PT, R9.reuse, RZ, PT ;  /* 0x000000ff0900720c */ /* 0x040fe40003f45270 */
[----:B------:R-:W-:Y:S02]  /*0d00*/  ISETP.NE.AND P1, PT, R9, RZ, PT ;  /* 0x000000ff0900720c */ /* 0x000fe40003f25270 */
[----:B------:R-:W-:Y:S01]  /*0d10*/  LOP3.LUT R5, R3, 0x7fffff, RZ, 0xc0, !PT ;  /* 0x007fffff03057812 */ /* 0x000fe200078ec0ff */
[----:B------:R-:W-:Y:S01]  /*0d20*/  FFMA.RP R3, R10, R8, R7 ;  /* 0x000000080a037223 */ /* 0x000fe20000008007 */
[----:B------:R-:W-:Y:S02]  /*0d30*/  IADD3 R8, PT, PT, R9, 0x20, RZ ;  /* 0x0000002009087810 */ /* 0x000fe40007ffe0ff */
[----:B------:R-:W-:-:S02]  /*0d40*/  LOP3.LUT R5, R5, 0x800000, RZ, 0xfc, !PT ;  /* 0x0080000005057812 */ /* 0x000fc400078efcff */
[----:B------:R-:W-:Y:S02]  /*0d50*/  IADD3 R7, PT, PT, -R9, RZ, RZ ;  /* 0x000000ff09077210 */ /* 0x000fe40007ffe1ff */
[----:B------:R-:W-:Y:S02]  /*0d60*/  SHF.L.U32 R8, R5, R8, RZ ;  /* 0x0000000805087219 */ /* 0x000fe400000006ff */
[----:B------:R-:W-:Y:S02]  /*0d70*/  FSETP.NEU.FTZ.AND P0, PT, R3, R6, PT ;  /* 0x000000060300720b */ /* 0x000fe40003f1d000 */
[----:B------:R-:W-:Y:S02]  /*0d80*/  SEL R6, R7, RZ, P2 ;  /* 0x000000ff07067207 */ /* 0x000fe40001000000 */
[----:B------:R-:W-:Y:S02]  /*0d90*/  ISETP.NE.AND P1, PT, R8, RZ, P1 ;  /* 0x000000ff0800720c */ /* 0x000fe40000f25270 */
[----:B------:R-:W-:-:S02]  /*0da0*/  SHF.R.U32.HI R6, RZ, R6, R5 ;  /* 0x00000006ff067219 */ /* 0x000fc40000011605 */
[----:B------:R-:W-:Y:S02]  /*0db0*/  PLOP3.LUT P0, PT, P0, P1, PT, 0xf8, 0x8f ;  /* 0x00000000008f781c */ /* 0x000fe40000703f70 */
[----:B------:R-:W-:Y:S02]  /*0dc0*/  SHF.R.U32.HI R8, RZ, 0x1, R6 ;  /* 0x00000001ff087819 */ /* 0x000fe40000011606 */
[----:B------:R-:W-:-:S04]  /*0dd0*/  SEL R3, RZ, 0x1, !P0 ;  /* 0x00000001ff037807 */ /* 0x000fc80004000000 */
[----:B------:R-:W-:-:S04]  /*0de0*/  LOP3.LUT R3, R3, 0x1, R8, 0xf8, !PT ;  /* 0x0000000103037812 */ /* 0x000fc800078ef808 */
[----:B------:R-:W-:-:S05]  /*0df0*/  LOP3.LUT R3, R3, R6, RZ, 0xc0, !PT ;  /* 0x0000000603037212 */ /* 0x000fca00078ec0ff */
[----:B------:R-:W-:-:S05]  /*0e00*/  IMAD.IADD R3, R8, 0x1, R3 ;  /* 0x0000000108037824 */ /* 0x000fca00078e0203 */
[----:B------:R-:W-:Y:S01]  /*0e10*/  LOP3.LUT R0, R3, R0, RZ, 0xfc, !PT ;  /* 0x0000000003007212 */ /* 0x000fe200078efcff */
[----:B------:R-:W-:Y:S06]  /*0e20*/  BRA `(.L_x_18) ;  /* 0x0000000000107947 */ /* 0x000fec0003800000 */
.L_x_17:
[----:B------:R-:W-:-:S04]  /*0e30*/  LOP3.LUT R0, R0, 0x80000000, RZ, 0xc0, !PT ;  /* 0x8000000000007812 */ /* 0x000fc800078ec0ff */
[----:B------:R-:W-:Y:S01]  /*0e40*/  LOP3.LUT R0, R0, 0x7f800000, RZ, 0xfc, !PT ;  /* 0x7f80000000007812 */ /* 0x000fe200078efcff */
[----:B------:R-:W-:Y:S06]  /*0e50*/  BRA `(.L_x_18) ;  /* 0x0000000000047947 */ /* 0x000fec0003800000 */
.L_x_16:
[----:B------:R-:W-:-:S07]  /*0e60*/  LEA R0, R6, R0, 0x17 ;  /* 0x0000000006007211 */ /* 0x000fce00078eb8ff */
.L_x_18:
[----:B------:R-:W-:Y:S05]  /*0e70*/  BSYNC.RECONVERGENT B2 ;  /* 0x0000000000027941 */ /* 0x000fea0003800200 */
.L_x_15:
[----:B------:R-:W-:Y:S05]  /*0e80*/  BRA `(.L_x_19) ;  /* 0x0000000000207947 */ /* 0x000fea0003800000 */
.L_x_14:
[----:B------:R-:W-:-:S04]  /*0e90*/  LOP3.LUT R0, R8, 0x80000000, R7, 0x48, !PT ;  /* 0x8000000008007812 */ /* 0x000fc800078e4807 */
[----:B------:R-:W-:Y:S01]  /*0ea0*/  LOP3.LUT R0, R0, 0x7f800000, RZ, 0xfc, !PT ;  /* 0x7f80000000007812 */ /* 0x000fe200078efcff */
[----:B------:R-:W-:Y:S06]  /*0eb0*/  BRA `(.L_x_19) ;  /* 0x0000000000147947 */ /* 0x000fec0003800000 */
.L_x_13:
[----:B------:R-:W-:Y:S01]  /*0ec0*/  LOP3.LUT R0, R8, 0x80000000, R7, 0x48, !PT ;  /* 0x8000000008007812 */ /* 0x000fe200078e4807 */
[----:B------:R-:W-:Y:S06]  /*0ed0*/  BRA `(.L_x_19) ;  /* 0x00000000000c7947 */ /* 0x000fec0003800000 */
.L_x_12:
[----:B------:R-:W0:Y:S01]  /*0ee0*/  MUFU.RSQ R0, -QNAN ;  /* 0xffc0000000007908 */ /* 0x000e220000001400 */
[----:B------:R-:W-:Y:S05]  /*0ef0*/  BRA `(.L_x_19) ;  /* 0x0000000000047947 */ /* 0x000fea0003800000 */
.L_x_11:
[----:B------:R-:W-:-:S07]  /*0f00*/  FADD.FTZ R0, R0, R3 ;  /* 0x0000000300007221 */ /* 0x000fce0000010000 */
.L_x_19:
[----:B------:R-:W-:Y:S05]  /*0f10*/  BSYNC.RECONVERGENT B1 ;  /* 0x0000000000017941 */ /* 0x000fea0003800200 */
.L_x_9:
[----:B------:R-:W-:-:S04]  /*0f20*/  HFMA2 R5, -RZ, RZ, 0, 0 ;  /* 0x00000000ff057431 */ /* 0x000fc800000001ff */
[----:B0-----:R-:W-:Y:S05]  /*0f30*/  RET.REL.NODEC R4 `(_Z12fused_kernelPKfiPf) ;  /* 0xfffffff004307950 */ /* 0x001fea0003c3ffff */
.L_x_20:
[----:B------:R-:W-:-:S00]  /*0f40*/  BRA `(.L_x_20) ;  /* 0xfffffffc00fc7947 */ /* 0x000fc0000383ffff */
[----:B------:R-:W-:-:S00]  /*0f50*/  NOP ;  /* 0x0000000000007918 */ /* 0x000fc00000000000 */
        /* <DEDUP_REMOVED lines=10> */
.L_x_21:


//--------------------- .nv.shared._Z12fused_kernelPKfiPf --------------------------
	.section	.nv.shared._Z12fused_kernelPKfiPf,"aw",@nobits
	.sectionflags	@""
	.align	4
.nv.shared._Z12fused_kernelPKfiPf:
	.zero		9216


//--------------------- .nv.shared.reserved.0     --------------------------
	.section	.nv.shared.reserved.0,"aw",@nobits
	.weak		__nv_reservedSMEM_offset_0_alias
	.size		__nv_reservedSMEM_offset_0_alias, 0, 64
	.other		__nv_reservedSMEM_offset_0_alias,@"STO_CUDA_RESERVED_SHARED STV_DEFAULT"
__nv_reservedSMEM_offset_0_alias:
	.zero		0
	.zero		64


//--------------------- .nv.constant0._Z12fused_kernelPKfiPf --------------------------
	.section	.nv.constant0._Z12fused_kernelPKfiPf,"a",@progbits
	.sectionflags	@""
	.align	4
.nv.constant0._Z12fused_kernelPKfiPf:
	.zero		920


//--------------------- SYMBOLS --------------------------

	.type		.nv.reservedSmem.offset0,@object
	.size		.nv.reservedSmem.offset0,0x4
	.type		.nv.reservedSmem.cap,@object
	.size		.nv.reservedSmem.cap,0x4
